//
// Generated by NVIDIA NVVM Compiler
//
// Compiler Build ID: CL-36424714
// Cuda compilation tools, release 13.0, V13.0.88
// Based on NVVM 20.0.0
//

.version 9.0
.target sm_100
.address_size 64

	// .globl	_Z9sumSharedPfS_
// _ZZ9sumSharedPfS_E6buffer has been demoted

.visible .entry _Z9sumSharedPfS_(
	.param .u64 .ptr .align 1 _Z9sumSharedPfS__param_0,
	.param .u64 .ptr .align 1 _Z9sumSharedPfS__param_1
)
{
	.reg .pred 	%p<11>;
	.reg .b32 	%r<48>;
	.reg .b32 	%f<30>;
	.reg .b64 	%rd<7>;
	// demoted variable
	.shared .align 4 .b8 _ZZ9sumSharedPfS_E6buffer[2048];
	ld.param.u64 	%rd1, [_Z9sumSharedPfS__param_0];
	ld.param.u64 	%rd2, [_Z9sumSharedPfS__param_1];
	cvta.to.global.u64 	%rd3, %rd2;
	mov.u32 	%r3, %tid.x;
	mov.u32 	%r4, %ntid.x;
	mov.u32 	%r5, %ctaid.x;
	mad.lo.s32 	%r1, %r4, %r5, %r3;
	mul.wide.u32 	%rd4, %r1, 4;
	add.s64 	%rd5, %rd3, %rd4;
	ld.global.f32 	%f1, [%rd5];
	shl.b32 	%r6, %r1, 2;
	mov.u32 	%r7, _ZZ9sumSharedPfS_E6buffer;
	add.s32 	%r2, %r7, %r6;
	st.shared.f32 	[%r2], %f1;
	bar.sync 	0;
	and.b32  	%r8, %r1, -256;
	setp.ne.s32 	%p1, %r8, 256;
	@%p1 bra 	$L__BB0_2;
	ld.shared.f32 	%f2, [%r2];
	and.b32  	%r10, %r6, 1020;
	add.s32 	%r12, %r7, %r10;
	ld.shared.f32 	%f3, [%r12];
	add.f32 	%f4, %f2, %f3;
	st.shared.f32 	[%r12], %f4;
$L__BB0_2:
	bar.sync 	0;
	and.b32  	%r13, %r1, -128;
	setp.ne.s32 	%p2, %r13, 128;
	@%p2 bra 	$L__BB0_4;
	ld.shared.f32 	%f5, [%r2];
	and.b32  	%r15, %r6, 508;
	add.s32 	%r17, %r7, %r15;
	ld.shared.f32 	%f6, [%r17];
	add.f32 	%f7, %f5, %f6;
	st.shared.f32 	[%r17], %f7;
$L__BB0_4:
	bar.sync 	0;
	and.b32  	%r18, %r1, -64;
	setp.ne.s32 	%p3, %r18, 64;
	@%p3 bra 	$L__BB0_6;
	ld.shared.f32 	%f8, [%r2];
	and.b32  	%r20, %r6, 252;
	add.s32 	%r22, %r7, %r20;
	ld.shared.f32 	%f9, [%r22];
	add.f32 	%f10, %f8, %f9;
	st.shared.f32 	[%r22], %f10;
$L__BB0_6:
	bar.sync 	0;
	and.b32  	%r23, %r1, -32;
	setp.ne.s32 	%p4, %r23, 32;
	@%p4 bra 	$L__BB0_8;
	ld.shared.f32 	%f11, [%r2];
	and.b32  	%r25, %r6, 124;
	add.s32 	%r27, %r7, %r25;
	ld.shared.f32 	%f12, [%r27];
	add.f32 	%f13, %f11, %f12;
	st.shared.f32 	[%r27], %f13;
$L__BB0_8:
	bar.sync 	0;
	and.b32  	%r28, %r1, -16;
	setp.ne.s32 	%p5, %r28, 16;
	@%p5 bra 	$L__BB0_10;
	ld.shared.f32 	%f14, [%r2];
	and.b32  	%r30, %r6, 60;
	add.s32 	%r32, %r7, %r30;
	ld.shared.f32 	%f15, [%r32];
	add.f32 	%f16, %f14, %f15;
	st.shared.f32 	[%r32], %f16;
$L__BB0_10:
	bar.sync 	0;
	and.b32  	%r33, %r1, -8;
	setp.ne.s32 	%p6, %r33, 8;
	@%p6 bra 	$L__BB0_12;
	ld.shared.f32 	%f17, [%r2];
	and.b32  	%r35, %r6, 28;
	add.s32 	%r37, %r7, %r35;
	ld.shared.f32 	%f18, [%r37];
	add.f32 	%f19, %f17, %f18;
	st.shared.f32 	[%r37], %f19;
$L__BB0_12:
	bar.sync 	0;
	and.b32  	%r38, %r1, -4;
	setp.ne.s32 	%p7, %r38, 4;
	@%p7 bra 	$L__BB0_14;
	ld.shared.f32 	%f20, [%r2];
	and.b32  	%r40, %r6, 12;
	add.s32 	%r42, %r7, %r40;
	ld.shared.f32 	%f21, [%r42];
	add.f32 	%f22, %f20, %f21;
	st.shared.f32 	[%r42], %f22;
$L__BB0_14:
	bar.sync 	0;
	and.b32  	%r43, %r1, -2;
	setp.ne.s32 	%p8, %r43, 2;
	@%p8 bra 	$L__BB0_16;
	ld.shared.f32 	%f23, [%r2];
	and.b32  	%r45, %r6, 4;
	add.s32 	%r47, %r7, %r45;
	ld.shared.f32 	%f24, [%r47];
	add.f32 	%f25, %f23, %f24;
	st.shared.f32 	[%r47], %f25;
$L__BB0_16:
	bar.sync 	0;
	setp.ne.s32 	%p9, %r1, 1;
	@%p9 bra 	$L__BB0_18;
	ld.shared.f32 	%f26, [%r2];
	ld.shared.f32 	%f27, [_ZZ9sumSharedPfS_E6buffer];
	add.f32 	%f28, %f26, %f27;
	st.shared.f32 	[_ZZ9sumSharedPfS_E6buffer], %f28;
$L__BB0_18:
	bar.sync 	0;
	setp.ne.s32 	%p10, %r1, 0;
	@%p10 bra 	$L__BB0_20;
	ld.shared.f32 	%f29, [_ZZ9sumSharedPfS_E6buffer];
	cvta.to.global.u64 	%rd6, %rd1;
	st.global.f32 	[%rd6], %f29;
$L__BB0_20:
	ret;

}


// ===== COMPILED SASS (sm_100) =====

	.target	sm_100

	.elftype	@"ET_EXEC"


//--------------------- .note.nv.tkinfo           --------------------------
	.section	.note.nv.tkinfo,"",@"SHT_NOTE"
	.sectionflags	@"SHF_NOTE_NV_TKINFO"
	.tkinfo
        /*0018*/ 	.word	0x00000002
        /*0030*/ 	.string	""
        /*0030*/ 	.string	"ptxas"
        /*0030*/ 	.string	"Cuda compilation tools, release 13.0, V13.0.88"
        /*0030*/ 	.string	"Build cuda_13.0.r13.0/compiler.36424714_0"
        /*0030*/ 	.string	"-arch sm_100 -m 64 "



//--------------------- .note.nv.cuinfo           --------------------------
	.section	.note.nv.cuinfo,"",@"SHT_NOTE"
	.sectionflags	@"SHF_NOTE_NV_CUINFO"
        /*0018*/ 	.short	0x0002
        /*001a*/ 	.short	0x0064
        /*001c*/ 	.short	0x0082
	.zero		2


//--------------------- .nv.info                  --------------------------
	.section	.nv.info,"",@"SHT_CUDA_INFO"
	.align	4


	//----- nvinfo : EIATTR_REGCOUNT
	.align		4
        /*0000*/ 	.byte	0x04, 0x2f
        /*0002*/ 	.short	(.L_1 - .L_0)
	.align		4
.L_0:
        /*0004*/ 	.word	index@(_Z9sumSharedPfS_)
        /*0008*/ 	.word	0x0000000b


	//----- nvinfo : EIATTR_FRAME_SIZE
	.align		4
.L_1:
        /*000c*/ 	.byte	0x04, 0x11
        /*000e*/ 	.short	(.L_3 - .L_2)
	.align		4
.L_2:
        /*0010*/ 	.word	index@(_Z9sumSharedPfS_)
        /*0014*/ 	.word	0x00000000


	//----- nvinfo : EIATTR_MIN_STACK_SIZE
	.align		4
.L_3:
        /*0018*/ 	.byte	0x04, 0x12
        /*001a*/ 	.short	(.L_5 - .L_4)
	.align		4
.L_4:
        /*001c*/ 	.word	index@(_Z9sumSharedPfS_)
        /*0020*/ 	.word	0x00000000
.L_5:


//--------------------- .nv.compat                --------------------------
	.section	.nv.compat,"",@"SHT_CUDA_COMPAT_INFO"
	.align	4
        /*0000*/ 	.byte	0x02, 0x09, 0x00, 0x00, 0x02, 0x02, 0x01, 0x00, 0x02, 0x05, 0x05, 0x00, 0x03, 0x07, 0x01, 0x01
        /*0010*/ 	.byte	0x02, 0x03, 0x00, 0x00, 0x02, 0x06, 0x01, 0x00, 0x04, 0x0b, 0x08, 0x00, 0x09, 0x00, 0x00, 0x00
        /*0020*/ 	.byte	0x00, 0x00, 0x00, 0x00


//--------------------- .nv.info._Z9sumSharedPfS_ --------------------------
	.section	.nv.info._Z9sumSharedPfS_,"",@"SHT_CUDA_INFO"
	.sectionflags	@""
	.align	4


	//----- nvinfo : EIATTR_CUDA_API_VERSION
	.align		4
        /*0000*/ 	.byte	0x04, 0x37
        /*0002*/ 	.short	(.L_7 - .L_6)
.L_6:
        /*0004*/ 	.word	0x00000082


	//----- nvinfo : EIATTR_KPARAM_INFO
	.align		4
.L_7:
        /*0008*/ 	.byte	0x04, 0x17
        /*000a*/ 	.short	(.L_9 - .L_8)
.L_8:
        /*000c*/ 	.word	0x00000000
        /*0010*/ 	.short	0x0001
        /*0012*/ 	.short	0x0008
        /*0014*/ 	.byte	0x00, 0xf5, 0x21, 0x00


	//----- nvinfo : EIATTR_KPARAM_INFO
	.align		4
.L_9:
        /*0018*/ 	.byte	0x04, 0x17
        /*001a*/ 	.short	(.L_11 - .L_10)
.L_10:
        /*001c*/ 	.word	0x00000000
        /*0020*/ 	.short	0x0000
        /*0022*/ 	.short	0x0000
        /*0024*/ 	.byte	0x00, 0xf5, 0x21, 0x00


	//----- nvinfo : EIATTR_SPARSE_MMA_MASK
	.align		4
.L_11:
        /*0028*/ 	.byte	0x03, 0x50
        /*002a*/ 	.short	0x0000


	//----- nvinfo : EIATTR_MAXREG_COUNT
	.align		4
        /*002c*/ 	.byte	0x03, 0x1b
        /*002e*/ 	.short	0x00ff


	//----- nvinfo : EIATTR_NUM_BARRIERS
	.align		4
        /*0030*/ 	.byte	0x02, 0x4c
        /*0032*/ 	.byte	0x01
	.zero		1


	//----- nvinfo : EIATTR_MERCURY_ISA_VERSION
	.align		4
        /*0034*/ 	.byte	0x03, 0x5f
        /*0036*/ 	.short	0x0101


	//----- nvinfo : EIATTR_VRC_CTA_INIT_COUNT
	.align		4
        /*0038*/ 	.byte	0x02, 0x4a
	.zero		1
	.zero		1


	//----- nvinfo : EIATTR_EXIT_INSTR_OFFSETS
	.align		4
        /*003c*/ 	.byte	0x04, 0x1c
        /*003e*/ 	.short	(.L_13 - .L_12)


	//   ....[0]....
.L_12:
        /*0040*/ 	.word	0x00000560


	//   ....[1]....
        /*0044*/ 	.word	0x000005a0


	//----- nvinfo : EIATTR_CBANK_PARAM_SIZE
	.align		4
.L_13:
        /*0048*/ 	.byte	0x03, 0x19
        /*004a*/ 	.short	0x0010


	//----- nvinfo : EIATTR_PARAM_CBANK
	.align		4
        /*004c*/ 	.byte	0x04, 0x0a
        /*004e*/ 	.short	(.L_15 - .L_14)
	.align		4
.L_14:
        /*0050*/ 	.word	index@(.nv.constant0._Z9sumSharedPfS_)
        /*0054*/ 	.short	0x0380
        /*0056*/ 	.short	0x0010


	//----- nvinfo : EIATTR_SW_WAR
	.align		4
.L_15:
        /*0058*/ 	.byte	0x04, 0x36
        /*005a*/ 	.short	(.L_17 - .L_16)
.L_16:
        /*005c*/ 	.word	0x00000008
.L_17:


//--------------------- .nv.callgraph             --------------------------
	.section	.nv.callgraph,"",@"SHT_CUDA_CALLGRAPH"
	.align	4
	.sectionentsize	8
	.align		4
        /*0000*/ 	.word	0x00000000
	.align		4
        /*0004*/ 	.word	0xffffffff
	.align		4
        /*0008*/ 	.word	0x00000000
	.align		4
        /*000c*/ 	.word	0xfffffffe
	.align		4
        /*0010*/ 	.word	0x00000000
	.align		4
        /*0014*/ 	.word	0xfffffffd
	.align		4
        /*0018*/ 	.word	0x00000000
	.align		4
        /*001c*/ 	.word	0xfffffffc


//--------------------- .text._Z9sumSharedPfS_    --------------------------
	.section	.text._Z9sumSharedPfS_,"ax",@progbits
	.align	128
        .global         _Z9sumSharedPfS_
        .type           _Z9sumSharedPfS_,@function
        .size           _Z9sumSharedPfS_,(.L_x_1 - _Z9sumSharedPfS_)
        .other          _Z9sumSharedPfS_,@"STO_CUDA_ENTRY STV_DEFAULT"
_Z9sumSharedPfS_:
.text._Z9sumSharedPfS_:
[----:B------:R-:W-:Y:S01]  /*0000*/  LDC R1, c[0x0][0x37c] ;  /* 0x0000df00ff017b82 */ /* 0x000fe20000000800 */
[----:B------:R-:W0:Y:S07]  /*0010*/  S2R R0, SR_TID.X ;  /* 0x0000000000007919 */ /* 0x000e2e0000002100 */
[----:B------:R-:W1:Y:S01]  /*0020*/  LDC.64 R4, c[0x0][0x388] ;  /* 0x0000e200ff047b82 */ /* 0x000e620000000a00 */
[----:B------:R-:W0:Y:S01]  /*0030*/  LDCU UR4, c[0x0][0x360] ;  /* 0x00006c00ff0477ac */ /* 0x000e220008000800 */
[----:B------:R-:W0:Y:S01]  /*0040*/  S2R R3, SR_CTAID.X ;  /* 0x0000000000037919 */ /* 0x000e220000002500 */
[----:B------:R-:W2:Y:S01]  /*0050*/  LDCU.64 UR6, c[0x0][0x358] ;  /* 0x00006b00ff0677ac */ /* 0x000ea20008000a00 */
[----:B0-----:R-:W-:-:S04]  /*0060*/  IMAD R0, R3, UR4, R0 ;  /* 0x0000000403007c24 */ /* 0x001fc8000f8e0200 */
[----:B-1----:R-:W-:-:S06]  /*0070*/  IMAD.WIDE.U32 R4, R0, 0x4, R4 ;  /* 0x0000000400047825 */ /* 0x002fcc00078e0004 */
[----:B--2---:R-:W2:Y:S01]  /*0080*/  LDG.E R5, desc[UR6][R4.64] ;  /* 0x0000000604057981 */ /* 0x004ea2000c1e1900 */
[----:B------:R-:W0:Y:S01]  /*0090*/  S2UR UR5, SR_CgaCtaId ;  /* 0x00000000000579c3 */ /* 0x000e220000008800 */
[----:B------:R-:W-:Y:S01]  /*00a0*/  UMOV UR4, 0x400 ;  /* 0x0000040000047882 */ /* 0x000fe20000000000 */
[C---:B------:R-:W-:Y:S02]  /*00b0*/  LOP3.LUT R2, R0.reuse, 0xffffff00, RZ, 0xc0, !PT ;  /* 0xffffff0000027812 */ /* 0x040fe400078ec0ff */
[----:B------:R-:W-:Y:S02]  /*00c0*/  LOP3.LUT R7, R0, 0xffffff80, RZ, 0xc0, !PT ;  /* 0xffffff8000077812 */ /* 0x000fe400078ec0ff */
[----:B------:R-:W-:Y:S01]  /*00d0*/  ISETP.NE.AND P0, PT, R2, 0x100, PT ;  /* 0x000001000200780c */ /* 0x000fe20003f05270 */
[C---:B------:R-:W-:Y:S01]  /*00e0*/  IMAD.SHL.U32 R2, R0.reuse, 0x4, RZ ;  /* 0x0000000400027824 */ /* 0x040fe200078e00ff */
[----:B------:R-:W-:Y:S02]  /*00f0*/  ISETP.NE.AND P1, PT, R7, 0x80, PT ;  /* 0x000000800700780c */ /* 0x000fe40003f25270 */
[----:B------:R-:W-:-:S09]  /*0100*/  LOP3.LUT R8, R0, 0xffffffc0, RZ, 0xc0, !PT ;  /* 0xffffffc000087812 */ /* 0x000fd200078ec0ff */
[C---:B------:R-:W-:Y:S02]  /*0110*/  @!P0 LOP3.LUT R6, R2.reuse, 0x3fc, RZ, 0xc0, !PT ;  /* 0x000003fc02068812 */ /* 0x040fe400078ec0ff */
[----:B------:R-:W-:Y:S01]  /*0120*/  @!P1 LOP3.LUT R7, R2, 0x1fc, RZ, 0xc0, !PT ;  /* 0x000001fc02079812 */ /* 0x000fe200078ec0ff */
[----:B0-----:R-:W-:-:S09]  /*0130*/  ULEA UR4, UR5, UR4, 0x18 ;  /* 0x0000000405047291 */ /* 0x001fd2000f8ec0ff */
[----:B--2---:R-:W-:Y:S01]  /*0140*/  STS [R2+UR4], R5 ;  /* 0x0000000502007988 */ /* 0x004fe20008000804 */
[----:B------:R-:W-:Y:S06]  /*0150*/  BAR.SYNC.DEFER_BLOCKING 0x0 ;  /* 0x0000000000007b1d */ /* 0x000fec0000010000 */
[----:B------:R-:W-:Y:S04]  /*0160*/  @!P0 LDS R3, [R2+UR4] ;  /* 0x0000000402038984 */ /* 0x000fe80008000800 */
[----:B------:R-:W0:Y:S02]  /*0170*/  @!P0 LDS R4, [R6+UR4] ;  /* 0x0000000406048984 */ /* 0x000e240008000800 */
[----:B0-----:R-:W-:-:S05]  /*0180*/  @!P0 FADD R3, R3, R4 ;  /* 0x0000000403038221 */ /* 0x001fca0000000000 */
[----:B------:R0:W-:Y:S01]  /*0190*/  @!P0 STS [R6+UR4], R3 ;  /* 0x0000000306008988 */ /* 0x0001e20008000804 */
[----:B------:R-:W-:Y:S01]  /*01a0*/  BAR.SYNC.DEFER_BLOCKING 0x0 ;  /* 0x0000000000007b1d */ /* 0x000fe20000010000 */
[----:B------:R-:W-:Y:S02]  /*01b0*/  ISETP.NE.AND P0, PT, R8, 0x40, PT ;  /* 0x000000400800780c */ /* 0x000fe40003f05270 */
[----:B0-----:R-:W-:-:S11]  /*01c0*/  LOP3.LUT R3, R0, 0xffffffe0, RZ, 0xc0, !PT ;  /* 0xffffffe000037812 */ /* 0x001fd600078ec0ff */
[----:B------:R-:W-:Y:S01]  /*01d0*/  @!P0 LOP3.LUT R8, R2, 0xfc, RZ, 0xc0, !PT ;  /* 0x000000fc02088812 */ /* 0x000fe200078ec0ff */
[----:B------:R-:W-:Y:S04]  /*01e0*/  @!P1 LDS R4, [R2+UR4] ;  /* 0x0000000402049984 */ /* 0x000fe80008000800 */
[----:B------:R-:W0:Y:S02]  /*01f0*/  @!P1 LDS R5, [R7+UR4] ;  /* 0x0000000407059984 */ /* 0x000e240008000800 */
[----:B0-----:R-:W-:-:S05]  /*0200*/  @!P1 FADD R4, R4, R5 ;  /* 0x0000000504049221 */ /* 0x001fca0000000000 */
[----:B------:R0:W-:Y:S01]  /*0210*/  @!P1 STS [R7+UR4], R4 ;  /* 0x0000000407009988 */ /* 0x0001e20008000804 */
[----:B------:R-:W-:Y:S01]  /*0220*/  BAR.SYNC.DEFER_BLOCKING 0x0 ;  /* 0x0000000000007b1d */ /* 0x000fe20000010000 */
[----:B------:R-:W-:Y:S02]  /*0230*/  ISETP.NE.AND P1, PT, R3, 0x20, PT ;  /* 0x000000200300780c */ /* 0x000fe40003f25270 */
[----:B0-----:R-:W-:-:S03]  /*0240*/  LOP3.LUT R7, R0, 0xfffffff0, RZ, 0xc0, !PT ;  /* 0xfffffff000077812 */ /* 0x001fc600078ec0ff */
[----:B------:R-:W-:Y:S04]  /*0250*/  @!P0 LDS R5, [R2+UR4] ;  /* 0x0000000402058984 */ /* 0x000fe80008000800 */
[----:B------:R-:W0:Y:S02]  /*0260*/  @!P0 LDS R6, [R8+UR4] ;  /* 0x0000000408068984 */ /* 0x000e240008000800 */
[----:B0-----:R-:W-:Y:S02]  /*0270*/  @!P0 FADD R5, R5, R6 ;  /* 0x0000000605058221 */ /* 0x001fe40000000000 */
[----:B------:R-:W-:-:S03]  /*0280*/  @!P1 LOP3.LUT R6, R2, 0x7c, RZ, 0xc0, !PT ;  /* 0x0000007c02069812 */ /* 0x000fc600078ec0ff */
        /* <DEDUP_REMOVED lines=24> */
[----:B------:R-:W-:Y:S01]  /*0410*/  @!P1 STS [R8+UR4], R5 ;  /* 0x0000000508009988 */ /* 0x000fe20008000804 */
[----:B------:R-:W-:Y:S01]  /*0420*/  BAR.SYNC.DEFER_BLOCKING 0x0 ;  /* 0x0000000000007b1d */ /* 0x000fe20000010000 */
[----:B------:R-:W-:-:S13]  /*0430*/  ISETP.NE.AND P1, PT, R7, 0x2, PT ;  /* 0x000000020700780c */ /* 0x000fda0003f25270 */
[----:B------:R-:W-:Y:S01]  /*0440*/  @!P1 LOP3.LUT R7, R2, 0x4, RZ, 0xc0, !PT ;  /* 0x0000000402079812 */ /* 0x000fe200078ec0ff */
[----:B------:R-:W-:Y:S04]  /*0450*/  @!P0 LDS R3, [R2+UR4] ;  /* 0x0000000402038984 */ /* 0x000fe80008000800 */
[----:B------:R-:W0:Y:S02]  /*0460*/  @!P0 LDS R4, [R6+UR4] ;  /* 0x0000000406048984 */ /* 0x000e240008000800 */
[----:B0-----:R-:W-:-:S05]  /*0470*/  @!P0 FADD R3, R3, R4 ;  /* 0x0000000403038221 */ /* 0x001fca0000000000 */
[----:B------:R-:W-:Y:S01]  /*0480*/  @!P0 STS [R6+UR4], R3 ;  /* 0x0000000306008988 */ /* 0x000fe20008000804 */
[----:B------:R-:W-:Y:S01]  /*0490*/  BAR.SYNC.DEFER_BLOCKING 0x0 ;  /* 0x0000000000007b1d */ /* 0x000fe20000010000 */
[----:B------:R-:W-:-:S05]  /*04a0*/  ISETP.NE.AND P0, PT, R0, 0x1, PT ;  /* 0x000000010000780c */ /* 0x000fca0003f05270 */
[----:B------:R-:W-:Y:S04]  /*04b0*/  @!P1 LDS R4, [R2+UR4] ;  /* 0x0000000402049984 */ /* 0x000fe80008000800 */
[----:B------:R-:W0:Y:S02]  /*04c0*/  @!P1 LDS R5, [R7+UR4] ;  /* 0x0000000407059984 */ /* 0x000e240008000800 */
[----:B0-----:R-:W-:-:S05]  /*04d0*/  @!P1 FADD R4, R4, R5 ;  /* 0x0000000504049221 */ /* 0x001fca0000000000 */
[----:B------:R-:W-:Y:S01]  /*04e0*/  @!P1 STS [R7+UR4], R4 ;  /* 0x0000000407009988 */ /* 0x000fe20008000804 */
[----:B------:R-:W-:Y:S01]  /*04f0*/  BAR.SYNC.DEFER_BLOCKING 0x0 ;  /* 0x0000000000007b1d */ /* 0x000fe20000010000 */
[----:B------:R-:W-:-:S05]  /*0500*/  ISETP.NE.AND P1, PT, R0, RZ, PT ;  /* 0x000000ff0000720c */ /* 0x000fca0003f25270 */
[----:B------:R-:W-:Y:S04]  /*0510*/  @!P0 LDS R5, [R2+UR4] ;  /* 0x0000000402058984 */ /* 0x000fe80008000800 */
[----:B------:R-:W0:Y:S02]  /*0520*/  @!P0 LDS R8, [UR4] ;  /* 0x00000004ff088984 */ /* 0x000e240008000800 */
[----:B0-----:R-:W-:-:S05]  /*0530*/  @!P0 FADD R5, R5, R8 ;  /* 0x0000000805058221 */ /* 0x001fca0000000000 */
[----:B------:R0:W-:Y:S01]  /*0540*/  @!P0 STS [UR4], R5 ;  /* 0x00000005ff008988 */ /* 0x0001e20008000804 */
[----:B------:R-:W-:Y:S06]  /*0550*/  BAR.SYNC.DEFER_BLOCKING 0x0 ;  /* 0x0000000000007b1d */ /* 0x000fec0000010000 */
[----:B------:R-:W-:Y:S05]  /*0560*/  @P1 EXIT ;  /* 0x000000000000194d */ /* 0x000fea0003800000 */
[----:B0-----:R-:W0:Y:S01]  /*0570*/  LDS R5, [UR4] ;  /* 0x00000004ff057984 */ /* 0x001e220008000800 */
[----:B------:R-:W0:Y:S03]  /*0580*/  LDC.64 R2, c[0x0][0x380] ;  /* 0x0000e000ff027b82 */ /* 0x000e260000000a00 */
[----:B0-----:R-:W-:Y:S01]  /*0590*/  STG.E desc[UR6][R2.64], R5 ;  /* 0x0000000502007986 */ /* 0x001fe2000c101906 */
[----:B------:R-:W-:Y:S05]  /*05a0*/  EXIT ;  /* 0x000000000000794d */ /* 0x000fea0003800000 */
.L_x_0:
[----:B------:R-:W-:-:S00]  /*05b0*/  BRA `(.L_x_0) ;  /* 0xfffffffc00fc7947 */ /* 0x000fc0000383ffff */
[----:B------:R-:W-:-:S00]  /*05c0*/  NOP ;  /* 0x0000000000007918 */ /* 0x000fc00000000000 */
        /* <DEDUP_REMOVED lines=11> */
.L_x_1:


//--------------------- .nv.shared._Z9sumSharedPfS_ --------------------------
	.section	.nv.shared._Z9sumSharedPfS_,"aw",@nobits
	.sectionflags	@""
	.align	4
.nv.shared._Z9sumSharedPfS_:
	.zero		3072


//--------------------- .nv.shared.reserved.0     --------------------------
	.section	.nv.shared.reserved.0,"aw",@nobits
	.weak		__nv_reservedSMEM_offset_0_alias
	.size		__nv_reservedSMEM_offset_0_alias, 0, 64
	.other		__nv_reservedSMEM_offset_0_alias,@"STO_CUDA_RESERVED_SHARED STV_DEFAULT"
__nv_reservedSMEM_offset_0_alias:
	.zero		0
	.zero		64


//--------------------- .nv.constant0._Z9sumSharedPfS_ --------------------------
	.section	.nv.constant0._Z9sumSharedPfS_,"a",@progbits
	.sectionflags	@""
	.align	4
.nv.constant0._Z9sumSharedPfS_:
	.zero		912


//--------------------- SYMBOLS --------------------------

	.type		.nv.reservedSmem.offset0,@object
	.size		.nv.reservedSmem.offset0,0x4
	.type		.nv.reservedSmem.cap,@object
	.size		.nv.reservedSmem.cap,0x4
